//
// Generated by NVIDIA NVVM Compiler
//
// Compiler Build ID: CL-36424714
// Cuda compilation tools, release 13.0, V13.0.88
// Based on NVVM 20.0.0
//

.version 9.0
.target sm_100
.address_size 64

	// .globl	_Z10cuda_sgemmILj16ELj128EEvPfS0_S0_iii
// _ZZ10cuda_sgemmILj16ELj128EEvPfS0_S0_iiiE8a_shared has been demoted
// _ZZ10cuda_sgemmILj16ELj128EEvPfS0_S0_iiiE8b_shared has been demoted

.visible .entry _Z10cuda_sgemmILj16ELj128EEvPfS0_S0_iii(
	.param .u64 .ptr .align 1 _Z10cuda_sgemmILj16ELj128EEvPfS0_S0_iii_param_0,
	.param .u64 .ptr .align 1 _Z10cuda_sgemmILj16ELj128EEvPfS0_S0_iii_param_1,
	.param .u64 .ptr .align 1 _Z10cuda_sgemmILj16ELj128EEvPfS0_S0_iii_param_2,
	.param .u32 _Z10cuda_sgemmILj16ELj128EEvPfS0_S0_iii_param_3,
	.param .u32 _Z10cuda_sgemmILj16ELj128EEvPfS0_S0_iii_param_4,
	.param .u32 _Z10cuda_sgemmILj16ELj128EEvPfS0_S0_iii_param_5
)
{
	.reg .pred 	%p<3>;
	.reg .b32 	%r<31>;
	.reg .b32 	%f<57>;
	.reg .b64 	%rd<19>;
	// demoted variable
	.shared .align 4 .b8 _ZZ10cuda_sgemmILj16ELj128EEvPfS0_S0_iiiE8a_shared[1024];
	// demoted variable
	.shared .align 4 .b8 _ZZ10cuda_sgemmILj16ELj128EEvPfS0_S0_iiiE8b_shared[1024];
	ld.param.u64 	%rd5, [_Z10cuda_sgemmILj16ELj128EEvPfS0_S0_iii_param_0];
	ld.param.u64 	%rd6, [_Z10cuda_sgemmILj16ELj128EEvPfS0_S0_iii_param_1];
	ld.param.u64 	%rd7, [_Z10cuda_sgemmILj16ELj128EEvPfS0_S0_iii_param_2];
	ld.param.u32 	%r14, [_Z10cuda_sgemmILj16ELj128EEvPfS0_S0_iii_param_4];
	ld.param.u32 	%r15, [_Z10cuda_sgemmILj16ELj128EEvPfS0_S0_iii_param_5];
	mov.u32 	%r16, %ctaid.y;
	mov.u32 	%r17, %ntid.y;
	mul.lo.s32 	%r1, %r16, %r17;
	mul.lo.s32 	%r2, %r14, %r1;
	mov.u32 	%r18, %ctaid.x;
	mov.u32 	%r3, %ntid.x;
	mul.lo.s32 	%r4, %r18, %r3;
	mov.u32 	%r5, %tid.x;
	mov.u32 	%r6, %tid.y;
	setp.lt.s32 	%p1, %r14, 1;
	mov.f32 	%f56, 0f00000000;
	@%p1 bra 	$L__BB0_3;
	mad.lo.s32 	%r7, %r14, %r6, %r5;
	shl.b32 	%r20, %r6, 6;
	mov.u32 	%r21, _ZZ10cuda_sgemmILj16ELj128EEvPfS0_S0_iiiE8a_shared;
	add.s32 	%r8, %r21, %r20;
	shl.b32 	%r22, %r5, 2;
	add.s32 	%r9, %r8, %r22;
	mov.u32 	%r23, _ZZ10cuda_sgemmILj16ELj128EEvPfS0_S0_iiiE8b_shared;
	add.s32 	%r11, %r23, %r22;
	add.s32 	%r10, %r11, %r20;
	cvt.u64.u32 	%rd1, %r4;
	cvt.u64.u32 	%rd2, %r2;
	cvta.to.global.u64 	%rd3, %rd5;
	cvta.to.global.u64 	%rd4, %rd6;
	mov.f32 	%f56, 0f00000000;
	mov.b32 	%r30, 0;
$L__BB0_2:
	add.s32 	%r24, %r7, %r30;
	cvt.u64.u32 	%rd8, %r24;
	add.s64 	%rd9, %rd8, %rd2;
	shl.b64 	%rd10, %rd9, 2;
	add.s64 	%rd11, %rd3, %rd10;
	ld.global.f32 	%f6, [%rd11];
	st.shared.f32 	[%r9], %f6;
	add.s32 	%r25, %r30, %r6;
	mad.lo.s32 	%r26, %r25, %r15, %r5;
	cvt.u64.u32 	%rd12, %r26;
	add.s64 	%rd13, %rd12, %rd1;
	shl.b64 	%rd14, %rd13, 2;
	add.s64 	%rd15, %rd4, %rd14;
	ld.global.f32 	%f7, [%rd15];
	st.shared.f32 	[%r10], %f7;
	bar.sync 	0;
	ld.shared.f32 	%f8, [%r8];
	ld.shared.f32 	%f9, [%r11];
	fma.rn.f32 	%f10, %f8, %f9, %f56;
	ld.shared.f32 	%f11, [%r8+4];
	ld.shared.f32 	%f12, [%r11+64];
	fma.rn.f32 	%f13, %f11, %f12, %f10;
	ld.shared.f32 	%f14, [%r8+8];
	ld.shared.f32 	%f15, [%r11+128];
	fma.rn.f32 	%f16, %f14, %f15, %f13;
	ld.shared.f32 	%f17, [%r8+12];
	ld.shared.f32 	%f18, [%r11+192];
	fma.rn.f32 	%f19, %f17, %f18, %f16;
	ld.shared.f32 	%f20, [%r8+16];
	ld.shared.f32 	%f21, [%r11+256];
	fma.rn.f32 	%f22, %f20, %f21, %f19;
	ld.shared.f32 	%f23, [%r8+20];
	ld.shared.f32 	%f24, [%r11+320];
	fma.rn.f32 	%f25, %f23, %f24, %f22;
	ld.shared.f32 	%f26, [%r8+24];
	ld.shared.f32 	%f27, [%r11+384];
	fma.rn.f32 	%f28, %f26, %f27, %f25;
	ld.shared.f32 	%f29, [%r8+28];
	ld.shared.f32 	%f30, [%r11+448];
	fma.rn.f32 	%f31, %f29, %f30, %f28;
	ld.shared.f32 	%f32, [%r8+32];
	ld.shared.f32 	%f33, [%r11+512];
	fma.rn.f32 	%f34, %f32, %f33, %f31;
	ld.shared.f32 	%f35, [%r8+36];
	ld.shared.f32 	%f36, [%r11+576];
	fma.rn.f32 	%f37, %f35, %f36, %f34;
	ld.shared.f32 	%f38, [%r8+40];
	ld.shared.f32 	%f39, [%r11+640];
	fma.rn.f32 	%f40, %f38, %f39, %f37;
	ld.shared.f32 	%f41, [%r8+44];
	ld.shared.f32 	%f42, [%r11+704];
	fma.rn.f32 	%f43, %f41, %f42, %f40;
	ld.shared.f32 	%f44, [%r8+48];
	ld.shared.f32 	%f45, [%r11+768];
	fma.rn.f32 	%f46, %f44, %f45, %f43;
	ld.shared.f32 	%f47, [%r8+52];
	ld.shared.f32 	%f48, [%r11+832];
	fma.rn.f32 	%f49, %f47, %f48, %f46;
	ld.shared.f32 	%f50, [%r8+56];
	ld.shared.f32 	%f51, [%r11+896];
	fma.rn.f32 	%f52, %f50, %f51, %f49;
	ld.shared.f32 	%f53, [%r8+60];
	ld.shared.f32 	%f54, [%r11+960];
	fma.rn.f32 	%f56, %f53, %f54, %f52;
	bar.sync 	0;
	add.s32 	%r30, %r30, %r3;
	setp.lt.s32 	%p2, %r30, %r14;
	@%p2 bra 	$L__BB0_2;
$L__BB0_3:
	cvta.to.global.u64 	%rd16, %rd7;
	add.s32 	%r27, %r1, %r6;
	add.s32 	%r28, %r4, %r5;
	mad.lo.s32 	%r29, %r15, %r27, %r28;
	mul.wide.s32 	%rd17, %r29, 4;
	add.s64 	%rd18, %rd16, %rd17;
	st.global.f32 	[%rd18], %f56;
	ret;

}


// ===== COMPILED SASS (sm_100) =====

	.target	sm_100

	.elftype	@"ET_EXEC"


//--------------------- .note.nv.tkinfo           --------------------------
	.section	.note.nv.tkinfo,"",@"SHT_NOTE"
	.sectionflags	@"SHF_NOTE_NV_TKINFO"
	.tkinfo
        /*0018*/ 	.word	0x00000002
        /*0030*/ 	.string	""
        /*0030*/ 	.string	"ptxas"
        /*0030*/ 	.string	"Cuda compilation tools, release 13.0, V13.0.88"
        /*0030*/ 	.string	"Build cuda_13.0.r13.0/compiler.36424714_0"
        /*0030*/ 	.string	"-arch sm_100 -m 64 "



//--------------------- .note.nv.cuinfo           --------------------------
	.section	.note.nv.cuinfo,"",@"SHT_NOTE"
	.sectionflags	@"SHF_NOTE_NV_CUINFO"
        /*0018*/ 	.short	0x0002
        /*001a*/ 	.short	0x0064
        /*001c*/ 	.short	0x0082
	.zero		2


//--------------------- .nv.info                  --------------------------
	.section	.nv.info,"",@"SHT_CUDA_INFO"
	.align	4


	//----- nvinfo : EIATTR_REGCOUNT
	.align		4
        /*0000*/ 	.byte	0x04, 0x2f
        /*0002*/ 	.short	(.L_1 - .L_0)
	.align		4
.L_0:
        /*0004*/ 	.word	index@(_Z10cuda_sgemmILj16ELj128EEvPfS0_S0_iii)
        /*0008*/ 	.word	0x0000001f


	//----- nvinfo : EIATTR_FRAME_SIZE
	.align		4
.L_1:
        /*000c*/ 	.byte	0x04, 0x11
        /*000e*/ 	.short	(.L_3 - .L_2)
	.align		4
.L_2:
        /*0010*/ 	.word	index@(_Z10cuda_sgemmILj16ELj128EEvPfS0_S0_iii)
        /*0014*/ 	.word	0x00000000


	//----- nvinfo : EIATTR_MIN_STACK_SIZE
	.align		4
.L_3:
        /*0018*/ 	.byte	0x04, 0x12
        /*001a*/ 	.short	(.L_5 - .L_4)
	.align		4
.L_4:
        /*001c*/ 	.word	index@(_Z10cuda_sgemmILj16ELj128EEvPfS0_S0_iii)
        /*0020*/ 	.word	0x00000000
.L_5:


//--------------------- .nv.compat                --------------------------
	.section	.nv.compat,"",@"SHT_CUDA_COMPAT_INFO"
	.align	4
        /*0000*/ 	.byte	0x02, 0x09, 0x00, 0x00, 0x02, 0x02, 0x01, 0x00, 0x02, 0x05, 0x05, 0x00, 0x03, 0x07, 0x01, 0x01
        /*0010*/ 	.byte	0x02, 0x03, 0x00, 0x00, 0x02, 0x06, 0x01, 0x00, 0x04, 0x0b, 0x08, 0x00, 0x09, 0x00, 0x00, 0x00
        /*0020*/ 	.byte	0x00, 0x00, 0x00, 0x00


//--------------------- .nv.info._Z10cuda_sgemmILj16ELj128EEvPfS0_S0_iii --------------------------
	.section	.nv.info._Z10cuda_sgemmILj16ELj128EEvPfS0_S0_iii,"",@"SHT_CUDA_INFO"
	.sectionflags	@""
	.align	4


	//----- nvinfo : EIATTR_CUDA_API_VERSION
	.align		4
        /*0000*/ 	.byte	0x04, 0x37
        /*0002*/ 	.short	(.L_7 - .L_6)
.L_6:
        /*0004*/ 	.word	0x00000082


	//----- nvinfo : EIATTR_KPARAM_INFO
	.align		4
.L_7:
        /*0008*/ 	.byte	0x04, 0x17
        /*000a*/ 	.short	(.L_9 - .L_8)
.L_8:
        /*000c*/ 	.word	0x00000000
        /*0010*/ 	.short	0x0005
        /*0012*/ 	.short	0x0020
        /*0014*/ 	.byte	0x00, 0xf0, 0x11, 0x00


	//----- nvinfo : EIATTR_KPARAM_INFO
	.align		4
.L_9:
        /*0018*/ 	.byte	0x04, 0x17
        /*001a*/ 	.short	(.L_11 - .L_10)
.L_10:
        /*001c*/ 	.word	0x00000000
        /*0020*/ 	.short	0x0004
        /*0022*/ 	.short	0x001c
        /*0024*/ 	.byte	0x00, 0xf0, 0x11, 0x00


	//----- nvinfo : EIATTR_KPARAM_INFO
	.align		4
.L_11:
        /*0028*/ 	.byte	0x04, 0x17
        /*002a*/ 	.short	(.L_13 - .L_12)
.L_12:
        /*002c*/ 	.word	0x00000000
        /*0030*/ 	.short	0x0003
        /*0032*/ 	.short	0x0018
        /*0034*/ 	.byte	0x00, 0xf0, 0x11, 0x00


	//----- nvinfo : EIATTR_KPARAM_INFO
	.align		4
.L_13:
        /*0038*/ 	.byte	0x04, 0x17
        /*003a*/ 	.short	(.L_15 - .L_14)
.L_14:
        /*003c*/ 	.word	0x00000000
        /*0040*/ 	.short	0x0002
        /*0042*/ 	.short	0x0010
        /*0044*/ 	.byte	0x00, 0xf5, 0x21, 0x00


	//----- nvinfo : EIATTR_KPARAM_INFO
	.align		4
.L_15:
        /*0048*/ 	.byte	0x04, 0x17
        /*004a*/ 	.short	(.L_17 - .L_16)
.L_16:
        /*004c*/ 	.word	0x00000000
        /*0050*/ 	.short	0x0001
        /*0052*/ 	.short	0x0008
        /*0054*/ 	.byte	0x00, 0xf5, 0x21, 0x00


	//----- nvinfo : EIATTR_KPARAM_INFO
	.align		4
.L_17:
        /*0058*/ 	.byte	0x04, 0x17
        /*005a*/ 	.short	(.L_19 - .L_18)
.L_18:
        /*005c*/ 	.word	0x00000000
        /*0060*/ 	.short	0x0000
        /*0062*/ 	.short	0x0000
        /*0064*/ 	.byte	0x00, 0xf5, 0x21, 0x00


	//----- nvinfo : EIATTR_SPARSE_MMA_MASK
	.align		4
.L_19:
        /*0068*/ 	.byte	0x03, 0x50
        /*006a*/ 	.short	0x0000


	//----- nvinfo : EIATTR_MAXREG_COUNT
	.align		4
        /*006c*/ 	.byte	0x03, 0x1b
        /*006e*/ 	.short	0x00ff


	//----- nvinfo : EIATTR_NUM_BARRIERS
	.align		4
        /*0070*/ 	.byte	0x02, 0x4c
        /*0072*/ 	.byte	0x01
	.zero		1


	//----- nvinfo : EIATTR_MERCURY_ISA_VERSION
	.align		4
        /*0074*/ 	.byte	0x03, 0x5f
        /*0076*/ 	.short	0x0101


	//----- nvinfo : EIATTR_VRC_CTA_INIT_COUNT
	.align		4
        /*0078*/ 	.byte	0x02, 0x4a
	.zero		1
	.zero		1


	//----- nvinfo : EIATTR_EXIT_INSTR_OFFSETS
	.align		4
        /*007c*/ 	.byte	0x04, 0x1c
        /*007e*/ 	.short	(.L_21 - .L_20)


	//   ....[0]....
.L_20:
        /*0080*/ 	.word	0x000005c0


	//----- nvinfo : EIATTR_CBANK_PARAM_SIZE
	.align		4
.L_21:
        /*0084*/ 	.byte	0x03, 0x19
        /*0086*/ 	.short	0x0024


	//----- nvinfo : EIATTR_PARAM_CBANK
	.align		4
        /*0088*/ 	.byte	0x04, 0x0a
        /*008a*/ 	.short	(.L_23 - .L_22)
	.align		4
.L_22:
        /*008c*/ 	.word	index@(.nv.constant0._Z10cuda_sgemmILj16ELj128EEvPfS0_S0_iii)
        /*0090*/ 	.short	0x0380
        /*0092*/ 	.short	0x0024


	//----- nvinfo : EIATTR_SW_WAR
	.align		4
.L_23:
        /*0094*/ 	.byte	0x04, 0x36
        /*0096*/ 	.short	(.L_25 - .L_24)
.L_24:
        /*0098*/ 	.word	0x00000008
.L_25:


//--------------------- .nv.callgraph             --------------------------
	.section	.nv.callgraph,"",@"SHT_CUDA_CALLGRAPH"
	.align	4
	.sectionentsize	8
	.align		4
        /*0000*/ 	.word	0x00000000
	.align		4
        /*0004*/ 	.word	0xffffffff
	.align		4
        /*0008*/ 	.word	0x00000000
	.align		4
        /*000c*/ 	.word	0xfffffffe
	.align		4
        /*0010*/ 	.word	0x00000000
	.align		4
        /*0014*/ 	.word	0xfffffffd
	.align		4
        /*0018*/ 	.word	0x00000000
	.align		4
        /*001c*/ 	.word	0xfffffffc


//--------------------- .text._Z10cuda_sgemmILj16ELj128EEvPfS0_S0_iii --------------------------
	.section	.text._Z10cuda_sgemmILj16ELj128EEvPfS0_S0_iii,"ax",@progbits
	.align	128
        .global         _Z10cuda_sgemmILj16ELj128EEvPfS0_S0_iii
        .type           _Z10cuda_sgemmILj16ELj128EEvPfS0_S0_iii,@function
        .size           _Z10cuda_sgemmILj16ELj128EEvPfS0_S0_iii,(.L_x_3 - _Z10cuda_sgemmILj16ELj128EEvPfS0_S0_iii)
        .other          _Z10cuda_sgemmILj16ELj128EEvPfS0_S0_iii,@"STO_CUDA_ENTRY STV_DEFAULT"
_Z10cuda_sgemmILj16ELj128EEvPfS0_S0_iii:
.text._Z10cuda_sgemmILj16ELj128EEvPfS0_S0_iii:
[----:B------:R-:W-:Y:S01]  /*0000*/  LDC R1, c[0x0][0x37c] ;  /* 0x0000df00ff017b82 */ /* 0x000fe20000000800 */
[----:B------:R-:W0:Y:S07]  /*0010*/  LDCU UR12, c[0x0][0x39c] ;  /* 0x00007380ff0c77ac */ /* 0x000e2e0008000800 */
[----:B------:R-:W1:Y:S01]  /*0020*/  S2UR UR5, SR_CTAID.Y ;  /* 0x00000000000579c3 */ /* 0x000e620000002600 */
[----:B------:R-:W2:Y:S01]  /*0030*/  S2R R0, SR_TID.Y ;  /* 0x0000000000007919 */ /* 0x000ea20000002200 */
[----:B------:R-:W-:Y:S01]  /*0040*/  HFMA2 R9, -RZ, RZ, 0, 0 ;  /* 0x00000000ff097431 */ /* 0x000fe200000001ff */
[----:B------:R-:W1:Y:S01]  /*0050*/  LDCU UR4, c[0x0][0x364] ;  /* 0x00006c80ff0477ac */ /* 0x000e620008000800 */
[----:B------:R-:W3:Y:S01]  /*0060*/  S2R R17, SR_TID.X ;  /* 0x0000000000117919 */ /* 0x000ee20000002100 */
[----:B------:R-:W4:Y:S03]  /*0070*/  LDCU UR9, c[0x0][0x360] ;  /* 0x00006c00ff0977ac */ /* 0x000f260008000800 */
[----:B------:R-:W4:Y:S01]  /*0080*/  S2UR UR6, SR_CTAID.X ;  /* 0x00000000000679c3 */ /* 0x000f220000002500 */
[----:B------:R-:W2:Y:S07]  /*0090*/  LDCU.64 UR10, c[0x0][0x358] ;  /* 0x00006b00ff0a77ac */ /* 0x000eae0008000a00 */
[----:B------:R-:W2:Y:S01]  /*00a0*/  LDC.64 R2, c[0x0][0x390] ;  /* 0x0000e400ff027b82 */ /* 0x000ea20000000a00 */
[----:B0-----:R-:W-:-:S02]  /*00b0*/  UISETP.GE.AND UP0, UPT, UR12, 0x1, UPT ;  /* 0x000000010c00788c */ /* 0x001fc4000bf06270 */
[----:B-1----:R-:W-:Y:S02]  /*00c0*/  UIMAD UR5, UR5, UR4, URZ ;  /* 0x00000004050572a4 */ /* 0x002fe4000f8e02ff */
[----:B----4-:R-:W-:-:S05]  /*00d0*/  UIMAD UR6, UR6, UR9, URZ ;  /* 0x00000009060672a4 */ /* 0x010fca000f8e02ff */
[----:B------:R-:W-:Y:S07]  /*00e0*/  BRA.U !UP0, `(.L_x_0) ;  /* 0x00000005081c7547 */ /* 0x000fee000b800000 */
[----:B------:R-:W0:Y:S01]  /*00f0*/  S2UR UR8, SR_CgaCtaId ;  /* 0x00000000000879c3 */ /* 0x000e220000008800 */
[----:B------:R-:W-:Y:S01]  /*0100*/  UMOV UR4, 0x400 ;  /* 0x0000040000047882 */ /* 0x000fe20000000000 */
[----:B--23--:R-:W-:Y:S01]  /*0110*/  IMAD R25, R0, UR12, R17 ;  /* 0x0000000c00197c24 */ /* 0x00cfe2000f8e0211 */
[----:B------:R-:W-:Y:S01]  /*0120*/  UIADD3 UR7, UPT, UPT, UR4, 0x400, URZ ;  /* 0x0000040004077890 */ /* 0x000fe2000fffe0ff */
[----:B------:R-:W-:Y:S01]  /*0130*/  MOV R9, RZ ;  /* 0x000000ff00097202 */ /* 0x000fe20000000f00 */
[----:B------:R-:W1:Y:S01]  /*0140*/  LDCU UR13, c[0x0][0x3a0] ;  /* 0x00007400ff0d77ac */ /* 0x000e620008000800 */
[----:B------:R-:W2:Y:S01]  /*0150*/  LDCU.128 UR16, c[0x0][0x380] ;  /* 0x00007000ff1077ac */ /* 0x000ea20008000c00 */
[----:B0-----:R-:W-:Y:S02]  /*0160*/  ULEA UR4, UR8, UR4, 0x18 ;  /* 0x0000000408047291 */ /* 0x001fe4000f8ec0ff */
[----:B------:R-:W-:Y:S02]  /*0170*/  ULEA UR7, UR8, UR7, 0x18 ;  /* 0x0000000708077291 */ /* 0x000fe4000f8ec0ff */
[----:B------:R-:W-:-:S02]  /*0180*/  UIMAD UR8, UR5, UR12, URZ ;  /* 0x0000000c050872a4 */ /* 0x000fc4000f8e02ff */
[C---:B------:R-:W-:Y:S01]  /*0190*/  LEA R18, R0.reuse, UR4, 0x6 ;  /* 0x0000000400127c11 */ /* 0x040fe2000f8e30ff */
[----:B------:R-:W-:Y:S01]  /*01a0*/  UMOV UR4, URZ ;  /* 0x000000ff00047c82 */ /* 0x000fe20008000000 */
[C---:B------:R-:W-:Y:S02]  /*01b0*/  LEA R19, R17.reuse, UR7, 0x2 ;  /* 0x0000000711137c11 */ /* 0x040fe4000f8e10ff */
[----:B------:R-:W-:Y:S02]  /*01c0*/  LEA R20, R17, R18, 0x2 ;  /* 0x0000001211147211 */ /* 0x000fe400078e10ff */
[----:B-12---:R-:W-:-:S07]  /*01d0*/  LEA R16, R0, R19, 0x6 ;  /* 0x0000001300107211 */ /* 0x006fce00078e30ff */
.L_x_1:
[----:B------:R-:W-:Y:S02]  /*01e0*/  IADD3 R6, PT, PT, R0, UR4, RZ ;  /* 0x0000000400067c10 */ /* 0x000fe4000fffe0ff */
[----:B------:R-:W-:-:S03]  /*01f0*/  IADD3 R4, PT, PT, R25, UR4, RZ ;  /* 0x0000000419047c10 */ /* 0x000fc6000fffe0ff */
[----:B------:R-:W-:Y:S01]  /*0200*/  IMAD R6, R6, UR13, R17 ;  /* 0x0000000d06067c24 */ /* 0x000fe2000f8e0211 */
[----:B------:R-:W-:-:S04]  /*0210*/  IADD3 R5, P1, PT, R4, UR8, RZ ;  /* 0x0000000804057c10 */ /* 0x000fc8000ff3e0ff */
[----:B------:R-:W-:Y:S02]  /*0220*/  IADD3 R6, P0, PT, R6, UR6, RZ ;  /* 0x0000000606067c10 */ /* 0x000fe4000ff1e0ff */
[----:B------:R-:W-:Y:S02]  /*0230*/  IADD3.X R8, PT, PT, RZ, RZ, RZ, P1, !PT ;  /* 0x000000ffff087210 */ /* 0x000fe40000ffe4ff */
[----:B------:R-:W-:Y:S02]  /*0240*/  IADD3.X R7, PT, PT, RZ, RZ, RZ, P0, !PT ;  /* 0x000000ffff077210 */ /* 0x000fe400007fe4ff */
[C---:B------:R-:W-:Y:S02]  /*0250*/  LEA R4, P1, R5.reuse, UR16, 0x2 ;  /* 0x0000001005047c11 */ /* 0x040fe4000f8210ff */
[----:B------:R-:W-:Y:S02]  /*0260*/  LEA R10, P0, R6, UR18, 0x2 ;  /* 0x00000012060a7c11 */ /* 0x000fe4000f8010ff */
[----:B------:R-:W-:-:S02]  /*0270*/  LEA.HI.X R5, R5, UR17, R8, 0x2, P1 ;  /* 0x0000001105057c11 */ /* 0x000fc400088f1408 */
[----:B------:R-:W-:-:S03]  /*0280*/  LEA.HI.X R11, R6, UR19, R7, 0x2, P0 ;  /* 0x00000013060b7c11 */ /* 0x000fc600080f1407 */
[----:B------:R-:W2:Y:S04]  /*0290*/  LDG.E R21, desc[UR10][R4.64] ;  /* 0x0000000a04157981 */ /* 0x000ea8000c1e1900 */
[----:B------:R-:W3:Y:S01]  /*02a0*/  LDG.E R11, desc[UR10][R10.64] ;  /* 0x0000000a0a0b7981 */ /* 0x000ee2000c1e1900 */
[----:B------:R-:W-:-:S04]  /*02b0*/  UIADD3 UR4, UPT, UPT, UR9, UR4, URZ ;  /* 0x0000000409047290 */ /* 0x000fc8000fffe0ff */
[----:B------:R-:W-:Y:S01]  /*02c0*/  UISETP.GE.AND UP0, UPT, UR4, UR12, UPT ;  /* 0x0000000c0400728c */ /* 0x000fe2000bf06270 */
[----:B--2---:R-:W-:Y:S04]  /*02d0*/  STS [R20], R21 ;  /* 0x0000001514007388 */ /* 0x004fe80000000800 */
[----:B---3--:R-:W-:Y:S01]  /*02e0*/  STS [R16], R11 ;  /* 0x0000000b10007388 */ /* 0x008fe20000000800 */
[----:B------:R-:W-:Y:S06]  /*02f0*/  BAR.SYNC.DEFER_BLOCKING 0x0 ;  /* 0x0000000000007b1d */ /* 0x000fec0000010000 */
[----:B------:R-:W-:Y:S04]  /*0300*/  LDS R8, [R19] ;  /* 0x0000000013087984 */ /* 0x000fe80000000800 */
[----:B------:R-:W0:Y:S04]  /*0310*/  LDS.128 R12, [R18] ;  /* 0x00000000120c7984 */ /* 0x000e280000000c00 */
[----:B------:R-:W1:Y:S04]  /*0320*/  LDS R23, [R19+0x40] ;  /* 0x0000400013177984 */ /* 0x000e680000000800 */
[----:B------:R-:W2:Y:S04]  /*0330*/  LDS R28, [R19+0x80] ;  /* 0x00008000131c7984 */ /* 0x000ea80000000800 */
[----:B------:R-:W3:Y:S04]  /*0340*/  LDS R26, [R19+0xc0] ;  /* 0x0000c000131a7984 */ /* 0x000ee80000000800 */
[----:B------:R-:W-:Y:S04]  /*0350*/  LDS R27, [R19+0x100] ;  /* 0x00010000131b7984 */ /* 0x000fe80000000800 */
[----:B------:R-:W4:Y:S04]  /*0360*/  LDS.128 R4, [R18+0x10] ;  /* 0x0000100012047984 */ /* 0x000f280000000c00 */
[----:B------:R-:W5:Y:S04]  /*0370*/  LDS R24, [R19+0x140] ;  /* 0x0001400013187984 */ /* 0x000f680000000800 */
[----:B------:R-:W5:Y:S04]  /*0380*/  LDS R21, [R19+0x180] ;  /* 0x0001800013157984 */ /* 0x000f680000000800 */
[----:B------:R-:W5:Y:S01]  /*0390*/  LDS R22, [R19+0x1c0] ;  /* 0x0001c00013167984 */ /* 0x000f620000000800 */
[----:B0-----:R-:W-:-:S04]  /*03a0*/  FFMA R8, R12, R8, R9 ;  /* 0x000000080c087223 */ /* 0x001fc80000000009 */
[----:B-1----:R-:W-:Y:S02]  /*03b0*/  FFMA R13, R23, R13, R8 ;  /* 0x0000000d170d7223 */ /* 0x002fe40000000008 */
[----:B------:R-:W-:Y:S02]  /*03c0*/  LDS R23, [R19+0x200] ;  /* 0x0002000013177984 */ /* 0x000fe40000000800 */
[----:B--2---:R-:W-:Y:S02]  /*03d0*/  FFMA R13, R28, R14, R13 ;  /* 0x0000000e1c0d7223 */ /* 0x004fe4000000000d */
[----:B------:R-:W0:Y:S02]  /*03e0*/  LDS.128 R8, [R18+0x20] ;  /* 0x0000200012087984 */ /* 0x000e240000000c00 */
[----:B---3--:R-:W-:Y:S02]  /*03f0*/  FFMA R13, R26, R15, R13 ;  /* 0x0000000f1a0d7223 */ /* 0x008fe4000000000d */
[----:B------:R-:W1:Y:S02]  /*0400*/  LDS R26, [R19+0x240] ;  /* 0x00024000131a7984 */ /* 0x000e640000000800 */
[----:B----4-:R-:W-:-:S02]  /*0410*/  FFMA R13, R4, R27, R13 ;  /* 0x0000001b040d7223 */ /* 0x010fc4000000000d */
[----:B------:R-:W2:Y:S02]  /*0420*/  LDS R27, [R19+0x280] ;  /* 0x00028000131b7984 */ /* 0x000ea40000000800 */
[----:B-----5:R-:W-:Y:S02]  /*0430*/  FFMA R24, R24, R5, R13 ;  /* 0x0000000518187223 */ /* 0x020fe4000000000d */
[----:B------:R-:W3:Y:S02]  /*0440*/  LDS R4, [R19+0x2c0] ;  /* 0x0002c00013047984 */ /* 0x000ee40000000800 */
[----:B------:R-:W-:Y:S02]  /*0450*/  FFMA R21, R21, R6, R24 ;  /* 0x0000000615157223 */ /* 0x000fe40000000018 */
[----:B------:R-:W-:Y:S02]  /*0460*/  LDS R5, [R19+0x300] ;  /* 0x0003000013057984 */ /* 0x000fe40000000800 */
[----:B------:R-:W-:-:S02]  /*0470*/  FFMA R21, R22, R7, R21 ;  /* 0x0000000716157223 */ /* 0x000fc40000000015 */
[----:B------:R-:W4:Y:S04]  /*0480*/  LDS.128 R12, [R18+0x30] ;  /* 0x00003000120c7984 */ /* 0x000f280000000c00 */
[----:B------:R-:W5:Y:S04]  /*0490*/  LDS R22, [R19+0x340] ;  /* 0x0003400013167984 */ /* 0x000f680000000800 */
[----:B------:R-:W5:Y:S04]  /*04a0*/  LDS R7, [R19+0x380] ;  /* 0x0003800013077984 */ /* 0x000f680000000800 */
[----:B------:R-:W5:Y:S01]  /*04b0*/  LDS R6, [R19+0x3c0] ;  /* 0x0003c00013067984 */ /* 0x000f620000000800 */
[----:B0-----:R-:W-:-:S04]  /*04c0*/  FFMA R21, R8, R23, R21 ;  /* 0x0000001708157223 */ /* 0x001fc80000000015 */
[----:B-1----:R-:W-:-:S04]  /*04d0*/  FFMA R26, R26, R9, R21 ;  /* 0x000000091a1a7223 */ /* 0x002fc80000000015 */
[----:B--2---:R-:W-:-:S04]  /*04e0*/  FFMA R27, R27, R10, R26 ;  /* 0x0000000a1b1b7223 */ /* 0x004fc8000000001a */
[----:B---3--:R-:W-:-:S04]  /*04f0*/  FFMA R11, R4, R11, R27 ;  /* 0x0000000b040b7223 */ /* 0x008fc8000000001b */
[----:B----4-:R-:W-:-:S04]  /*0500*/  FFMA R5, R12, R5, R11 ;  /* 0x000000050c057223 */ /* 0x010fc8000000000b */
[----:B-----5:R-:W-:-:S04]  /*0510*/  FFMA R22, R22, R13, R5 ;  /* 0x0000000d16167223 */ /* 0x020fc80000000005 */
[----:B------:R-:W-:-:S04]  /*0520*/  FFMA R7, R7, R14, R22 ;  /* 0x0000000e07077223 */ /* 0x000fc80000000016 */
[----:B------:R-:W-:Y:S01]  /*0530*/  FFMA R9, R6, R15, R7 ;  /* 0x0000000f06097223 */ /* 0x000fe20000000007 */
[----:B------:R-:W-:Y:S06]  /*0540*/  BAR.SYNC.DEFER_BLOCKING 0x0 ;  /* 0x0000000000007b1d */ /* 0x000fec0000010000 */
[----:B------:R-:W-:Y:S05]  /*0550*/  BRA.U !UP0, `(.L_x_1) ;  /* 0xfffffffd08207547 */ /* 0x000fea000b83ffff */
.L_x_0:
[----:B------:R-:W0:Y:S01]  /*0560*/  LDCU UR4, c[0x0][0x3a0] ;  /* 0x00007400ff0477ac */ /* 0x000e220008000800 */
[----:B--2---:R-:W-:Y:S02]  /*0570*/  IADD3 R0, PT, PT, R0, UR5, RZ ;  /* 0x0000000500007c10 */ /* 0x004fe4000fffe0ff */
[----:B---3--:R-:W-:-:S05]  /*0580*/  IADD3 R17, PT, PT, R17, UR6, RZ ;  /* 0x0000000611117c10 */ /* 0x008fca000fffe0ff */
[----:B0-----:R-:W-:-:S04]  /*0590*/  IMAD R17, R0, UR4, R17 ;  /* 0x0000000400117c24 */ /* 0x001fc8000f8e0211 */
[----:B------:R-:W-:-:S05]  /*05a0*/  IMAD.WIDE R2, R17, 0x4, R2 ;  /* 0x0000000411027825 */ /* 0x000fca00078e0202 */
[----:B------:R-:W-:Y:S01]  /*05b0*/  STG.E desc[UR10][R2.64], R9 ;  /* 0x0000000902007986 */ /* 0x000fe2000c10190a */
[----:B------:R-:W-:Y:S05]  /*05c0*/  EXIT ;  /* 0x000000000000794d */ /* 0x000fea0003800000 */
.L_x_2:
[----:B------:R-:W-:-:S00]  /*05d0*/  BRA `(.L_x_2) ;  /* 0xfffffffc00fc7947 */ /* 0x000fc0000383ffff */
[----:B------:R-:W-:-:S00]  /*05e0*/  NOP ;  /* 0x0000000000007918 */ /* 0x000fc00000000000 */
        /* <DEDUP_REMOVED lines=9> */
.L_x_3:


//--------------------- .nv.shared._Z10cuda_sgemmILj16ELj128EEvPfS0_S0_iii --------------------------
	.section	.nv.shared._Z10cuda_sgemmILj16ELj128EEvPfS0_S0_iii,"aw",@nobits
	.sectionflags	@""
	.align	4
.nv.shared._Z10cuda_sgemmILj16ELj128EEvPfS0_S0_iii:
	.zero		3072


//--------------------- .nv.shared.reserved.0     --------------------------
	.section	.nv.shared.reserved.0,"aw",@nobits
	.weak		__nv_reservedSMEM_offset_0_alias
	.size		__nv_reservedSMEM_offset_0_alias, 0, 64
	.other		__nv_reservedSMEM_offset_0_alias,@"STO_CUDA_RESERVED_SHARED STV_DEFAULT"
__nv_reservedSMEM_offset_0_alias:
	.zero		0
	.zero		64


//--------------------- .nv.constant0._Z10cuda_sgemmILj16ELj128EEvPfS0_S0_iii --------------------------
	.section	.nv.constant0._Z10cuda_sgemmILj16ELj128EEvPfS0_S0_iii,"a",@progbits
	.sectionflags	@""
	.align	4
.nv.constant0._Z10cuda_sgemmILj16ELj128EEvPfS0_S0_iii:
	.zero		932


//--------------------- SYMBOLS --------------------------

	.type		.nv.reservedSmem.offset0,@object
	.size		.nv.reservedSmem.offset0,0x4
	.type		.nv.reservedSmem.cap,@object
	.size		.nv.reservedSmem.cap,0x4
